	.headerflags	@"EF_CUDA_TEXMODE_UNIFIED EF_CUDA_64BIT_ADDRESS EF_CUDA_ACCELERATORS EF_CUDA_SM90 EF_CUDA_VIRTUAL_SM(EF_CUDA_SM90)"
	.elftype	@"ET_EXEC"


//--------------------- .nv.info                  --------------------------
	.section	.nv.info,"",@"SHT_CUDA_INFO"
	.align	4


	//----- nvinfo : EIATTR_REGCOUNT
	.align		4
        /*0000*/ 	.byte	0x04, 0x2f
        /*0002*/ 	.short	(.L_1 - .L_0)
	.align		4
.L_0:
        /*0004*/ 	.word	index@(triton_poi_fused_clone_0)
        /*0008*/ 	.word	0x0000000e


	//----- nvinfo : EIATTR_MIN_STACK_SIZE
	.align		4
.L_1:
        /*000c*/ 	.byte	0x04, 0x12
        /*000e*/ 	.short	(.L_3 - .L_2)
	.align		4
.L_2:
        /*0010*/ 	.word	index@(triton_poi_fused_clone_0)
        /*0014*/ 	.word	0x00000000


	//----- nvinfo : EIATTR_FRAME_SIZE
	.align		4
.L_3:
        /*0018*/ 	.byte	0x04, 0x11
        /*001a*/ 	.short	(.L_5 - .L_4)
	.align		4
.L_4:
        /*001c*/ 	.word	index@(triton_poi_fused_clone_0)
        /*0020*/ 	.word	0x00000000


	//----- nvinfo : EIATTR_MIN_STACK_SIZE
	.align		4
.L_5:
        /*0024*/ 	.byte	0x04, 0x12
        /*0026*/ 	.short	(.L_7 - .L_6)
	.align		4
.L_6:
        /*0028*/ 	.word	index@(triton_poi_fused_clone_0)
        /*002c*/ 	.word	0x00000000
.L_7:


//--------------------- .nv.info.triton_poi_fused_clone_0 --------------------------
	.section	.nv.info.triton_poi_fused_clone_0,"",@"SHT_CUDA_INFO"
	.sectionflags	@""
	.align	4


	//----- nvinfo : EIATTR_CUDA_API_VERSION
	.align		4
        /*0000*/ 	.byte	0x04, 0x37
        /*0002*/ 	.short	(.L_9 - .L_8)
.L_8:
        /*0004*/ 	.word	0x0000007c


	//----- nvinfo : EIATTR_KPARAM_INFO
	.align		4
.L_9:
        /*0008*/ 	.byte	0x04, 0x17
        /*000a*/ 	.short	(.L_11 - .L_10)
.L_10:
        /*000c*/ 	.word	0x00000000
        /*0010*/ 	.short	0x0002
        /*0012*/ 	.short	0x0010
        /*0014*/ 	.byte	0x00, 0xf0, 0x11, 0x00


	//----- nvinfo : EIATTR_KPARAM_INFO
	.align		4
.L_11:
        /*0018*/ 	.byte	0x04, 0x17
        /*001a*/ 	.short	(.L_13 - .L_12)
.L_12:
        /*001c*/ 	.word	0x00000000
        /*0020*/ 	.short	0x0001
        /*0022*/ 	.short	0x0008
        /*0024*/ 	.byte	0x00, 0xf4, 0x21, 0x00


	//----- nvinfo : EIATTR_KPARAM_INFO
	.align		4
.L_13:
        /*0028*/ 	.byte	0x04, 0x17
        /*002a*/ 	.short	(.L_15 - .L_14)
.L_14:
        /*002c*/ 	.word	0x00000000
        /*0030*/ 	.short	0x0000
        /*0032*/ 	.short	0x0000
        /*0034*/ 	.byte	0x00, 0xf4, 0x21, 0x00


	//----- nvinfo : EIATTR_SPARSE_MMA_MASK
	.align		4
.L_15:
        /*0038*/ 	.byte	0x03, 0x50
        /*003a*/ 	.short	0x0000


	//----- nvinfo : EIATTR_MAXREG_COUNT
	.align		4
        /*003c*/ 	.byte	0x03, 0x1b
        /*003e*/ 	.short	0x00ff


	//----- nvinfo : EIATTR_EXIT_INSTR_OFFSETS
	.align		4
        /*0040*/ 	.byte	0x04, 0x1c
        /*0042*/ 	.short	(.L_17 - .L_16)


	//   ....[0]....
.L_16:
        /*0044*/ 	.word	0x00000120


	//   ....[1]....
        /*0048*/ 	.word	0x00000140


	//----- nvinfo : EIATTR_REQNTID
	.align		4
.L_17:
        /*004c*/ 	.byte	0x04, 0x10
        /*004e*/ 	.short	(.L_19 - .L_18)
.L_18:
        /*0050*/ 	.word	0x00000080
        /*0054*/ 	.word	0x00000001
        /*0058*/ 	.word	0x00000001


	//----- nvinfo : EIATTR_CBANK_PARAM_SIZE
	.align		4
.L_19:
        /*005c*/ 	.byte	0x03, 0x19
        /*005e*/ 	.short	0x0014


	//----- nvinfo : EIATTR_PARAM_CBANK
	.align		4
        /*0060*/ 	.byte	0x04, 0x0a
        /*0062*/ 	.short	(.L_21 - .L_20)
	.align		4
.L_20:
        /*0064*/ 	.word	index@(.nv.constant0.triton_poi_fused_clone_0)
        /*0068*/ 	.short	0x0210
        /*006a*/ 	.short	0x0014


	//----- nvinfo : EIATTR_SW_WAR
	.align		4
.L_21:
        /*006c*/ 	.byte	0x04, 0x36
        /*006e*/ 	.short	(.L_23 - .L_22)
.L_22:
        /*0070*/ 	.word	0x00000008
.L_23:


//--------------------- .nv.callgraph             --------------------------
	.section	.nv.callgraph,"",@"SHT_CUDA_CALLGRAPH"
	.align	4
	.sectionentsize	8
	.align		4
        /*0000*/ 	.word	0x00000000
	.align		4
        /*0004*/ 	.word	0xffffffff
	.align		4
        /*0008*/ 	.word	0x00000000
	.align		4
        /*000c*/ 	.word	0xfffffffe
	.align		4
        /*0010*/ 	.word	0x00000000
	.align		4
        /*0014*/ 	.word	0xfffffffd
	.align		4
        /*0018*/ 	.word	0x00000000
	.align		4
        /*001c*/ 	.word	0xfffffffc


//--------------------- .text.triton_poi_fused_clone_0 --------------------------
	.section	.text.triton_poi_fused_clone_0,"ax",@progbits
	.align	128
        .global         triton_poi_fused_clone_0
        .type           triton_poi_fused_clone_0,@function
        .size           triton_poi_fused_clone_0,(.L_x_1 - triton_poi_fused_clone_0)
        .other          triton_poi_fused_clone_0,@"STO_CUDA_ENTRY STV_DEFAULT"
triton_poi_fused_clone_0:
.text.triton_poi_fused_clone_0:
[----:B------:R-:W0:Y:S02]  /*0000*/  LDC R1, c[0x0][0x28] ;  /* 0x00000a00ff017b82 */ /* 0x000e240000000800 */
[----:B------:R-:W1:Y:S01]  /*0010*/  S2R R0, SR_TID.X ;  /* 0x0000000000007919 */ /* 0x000e620000002100 */
[----:B------:R-:W2:Y:S01]  /*0020*/  LDC.64 R4, c[0x0][0x210] ;  /* 0x00008400ff047b82 */ /* 0x000ea20000000a00 */
[----:B------:R-:W-:Y:S01]  /*0030*/  CS2R R10, SRZ ;  /* 0x00000000000a7805 */ /* 0x000fe2000001ff00 */
[----:B------:R-:W-:Y:S01]  /*0040*/  ULDC.64 UR4, c[0x0][0x208] ;  /* 0x0000820000047ab9 */ /* 0x000fe20000000a00 */
[----:B------:R-:W3:Y:S01]  /*0050*/  S2R R9, SR_CTAID.X ;  /* 0x0000000000097919 */ /* 0x000ee20000002500 */
[----:B-1----:R-:W-:-:S05]  /*0060*/  IMAD.SHL.U32 R0, R0, 0x2, RZ ;  /* 0x0000000200007824 */ /* 0x002fca00078e00ff */
[----:B------:R-:W-:-:S05]  /*0070*/  LOP3.LUT R0, R0, 0xfe, RZ, 0xc0, !PT ;  /* 0x000000fe00007812 */ /* 0x000fca00078ec0ff */
[----:B---3--:R-:W-:-:S05]  /*0080*/  IMAD R9, R9, 0x100, R0 ;  /* 0x0000010009097824 */ /* 0x008fca00078e0200 */
[C---:B------:R-:W-:Y:S02]  /*0090*/  SHF.L.U32 R3, R9.reuse, 0x1, RZ ;  /* 0x0000000109037819 */ /* 0x040fe400000006ff */
[----:B------:R-:W-:Y:S02]  /*00a0*/  ISETP.GE.AND P0, PT, R9, 0x100, PT ;  /* 0x000001000900780c */ /* 0x000fe40003f06270 */
[----:B------:R-:W-:Y:S01]  /*00b0*/  IADD3 R7, R3, 0x2, RZ ;  /* 0x0000000203077810 */ /* 0x000fe20007ffe0ff */
[----:B--2---:R-:W-:-:S04]  /*00c0*/  IMAD.WIDE R2, R3, 0x4, R4 ;  /* 0x0000000403027825 */ /* 0x004fc800078e0204 */
[----:B------:R-:W-:Y:S02]  /*00d0*/  IMAD.WIDE R4, R7, 0x4, R4 ;  /* 0x0000000407047825 */ /* 0x000fe400078e0204 */
[----:B------:R-:W1:Y:S04]  /*00e0*/  LDC.64 R6, c[0x0][0x218] ;  /* 0x00008600ff067b82 */ /* 0x000e680000000a00 */
[----:B------:R2:W5:Y:S04]  /*00f0*/  @!P0 LDG.E.EL R10, desc[UR4][R2.64] ;  /* 0x00000004020a8981 */ /* 0x000568000c2e1900 */
[----:B------:R2:W5:Y:S01]  /*0100*/  @!P0 LDG.E.EL R11, desc[UR4][R4.64] ;  /* 0x00000004040b8981 */ /* 0x000562000c2e1900 */
[----:B-1----:R-:W-:Y:S01]  /*0110*/  IMAD.WIDE R6, R9, 0x4, R6 ;  /* 0x0000000409067825 */ /* 0x002fe200078e0206 */
[----:B--2---:R-:W-:Y:S06]  /*0120*/  @P0 EXIT ;  /* 0x000000000000094d */ /* 0x004fec0003800000 */
[----:B-----5:R-:W-:Y:S01]  /*0130*/  STG.E.64 desc[UR4][R6.64], R10 ;  /* 0x0000000a06007986 */ /* 0x020fe2000c101b04 */
[----:B------:R-:W-:Y:S05]  /*0140*/  EXIT ;  /* 0x000000000000794d */ /* 0x000fea0003800000 */
.L_x_0:
[----:B------:R-:W-:-:S00]  /*0150*/  BRA `(.L_x_0) ;  /* 0xfffffffc00fc7947 */ /* 0x000fc0000383ffff */
[----:B------:R-:W-:-:S00]  /*0160*/  NOP ;  /* 0x0000000000007918 */ /* 0x000fc00000000000 */
        /* <DEDUP_REMOVED lines=9> */
.L_x_1:


//--------------------- .nv.constant0.triton_poi_fused_clone_0 --------------------------
	.section	.nv.constant0.triton_poi_fused_clone_0,"a",@progbits
	.sectionflags	@""
	.align	4
.nv.constant0.triton_poi_fused_clone_0:
	.zero		548
